//
// Generated by NVIDIA NVVM Compiler
//
// Compiler Build ID: CL-36424714
// Cuda compilation tools, release 13.0, V13.0.88
// Based on NVVM 20.0.0
//

.version 9.0
.target sm_100
.address_size 64


.func _Z8backtestP8StrategyP4Tick(
	.param .b64 _Z8backtestP8StrategyP4Tick_param_0,
	.param .b64 _Z8backtestP8StrategyP4Tick_param_1
)
{


	ret;

}
	// .globl	_Z20initializeStrategiesP8Strategy
.visible .entry _Z20initializeStrategiesP8Strategy(
	.param .u64 .ptr .align 1 _Z20initializeStrategiesP8Strategy_param_0
)
{
	.reg .pred 	%p<2>;
	.reg .b32 	%r<6>;
	.reg .b64 	%rd<6>;
	.reg .b64 	%fd<2>;

	ld.param.u64 	%rd1, [_Z20initializeStrategiesP8Strategy_param_0];
	mov.u32 	%r2, %ctaid.x;
	mov.u32 	%r3, %ntid.x;
	mov.u32 	%r4, %tid.x;
	mad.lo.s32 	%r1, %r2, %r3, %r4;
	setp.gt.s32 	%p1, %r1, 249999;
	@%p1 bra 	$L__BB1_2;
	cvta.to.global.u64 	%rd2, %rd1;
	add.s32 	%r5, %r1, 10000;
	cvt.rn.f64.s32 	%fd1, %r5;
	mul.wide.s32 	%rd3, %r1, 16;
	add.s64 	%rd4, %rd2, %rd3;
	st.global.f64 	[%rd4], %fd1;
	mov.u64 	%rd5, _Z8backtestP8StrategyP4Tick;
	st.global.u64 	[%rd4+8], %rd5;
$L__BB1_2:
	ret;

}
	// .globl	_Z18backtestStrategiesP8StrategyP4Tick
.visible .entry _Z18backtestStrategiesP8StrategyP4Tick(
	.param .u64 .ptr .align 1 _Z18backtestStrategiesP8StrategyP4Tick_param_0,
	.param .u64 .ptr .align 1 _Z18backtestStrategiesP8StrategyP4Tick_param_1
)
{
	.reg .pred 	%p<2>;
	.reg .b32 	%r<5>;
	.reg .b64 	%rd<8>;

	ld.param.u64 	%rd1, [_Z18backtestStrategiesP8StrategyP4Tick_param_0];
	ld.param.u64 	%rd2, [_Z18backtestStrategiesP8StrategyP4Tick_param_1];
	mov.u32 	%r2, %ctaid.x;
	mov.u32 	%r3, %ntid.x;
	mov.u32 	%r4, %tid.x;
	mad.lo.s32 	%r1, %r2, %r3, %r4;
	setp.gt.s32 	%p1, %r1, 249999;
	@%p1 bra 	$L__BB2_2;
	cvta.to.global.u64 	%rd3, %rd1;
	mul.wide.s32 	%rd4, %r1, 16;
	add.s64 	%rd5, %rd1, %rd4;
	add.s64 	%rd6, %rd3, %rd4;
	ld.global.u64 	%rd7, [%rd6+8];
	{ // callseq 0, 0
	.param .b64 param0;
	st.param.b64 	[param0], %rd5;
	.param .b64 param1;
	st.param.b64 	[param1], %rd2;
	prototype_0 : .callprototype ()_ (.param .b64 _, .param .b64 _);
	call 
	%rd7, 
	(
	param0, 
	param1
	)
	, prototype_0;
	} // callseq 0
$L__BB2_2:
	ret;

}


// ===== COMPILED SASS (sm_100) =====

	.target	sm_100

	.elftype	@"ET_EXEC"


//--------------------- .note.nv.tkinfo           --------------------------
	.section	.note.nv.tkinfo,"",@"SHT_NOTE"
	.sectionflags	@"SHF_NOTE_NV_TKINFO"
	.tkinfo
        /*0018*/ 	.word	0x00000002
        /*0030*/ 	.string	""
        /*0030*/ 	.string	"ptxas"
        /*0030*/ 	.string	"Cuda compilation tools, release 13.0, V13.0.88"
        /*0030*/ 	.string	"Build cuda_13.0.r13.0/compiler.36424714_0"
        /*0030*/ 	.string	"-arch sm_100 -m 64 "



//--------------------- .note.nv.cuinfo           --------------------------
	.section	.note.nv.cuinfo,"",@"SHT_NOTE"
	.sectionflags	@"SHF_NOTE_NV_CUINFO"
        /*0018*/ 	.short	0x0002
        /*001a*/ 	.short	0x0064
        /*001c*/ 	.short	0x0082
	.zero		2


//--------------------- .nv.info                  --------------------------
	.section	.nv.info,"",@"SHT_CUDA_INFO"
	.align	4


	//----- nvinfo : EIATTR_REGCOUNT
	.align		4
        /*0000*/ 	.byte	0x04, 0x2f
        /*0002*/ 	.short	(.L_1 - .L_0)
	.align		4
.L_0:
        /*0004*/ 	.word	index@(_Z20initializeStrategiesP8Strategy)
        /*0008*/ 	.word	0x00000018


	//----- nvinfo : EIATTR_FRAME_SIZE
	.align		4
.L_1:
        /*000c*/ 	.byte	0x04, 0x11
        /*000e*/ 	.short	(.L_3 - .L_2)
	.align		4
.L_2:
        /*0010*/ 	.word	index@($_Z20initializeStrategiesP8Strategy$_Z8backtestP8StrategyP4Tick)
        /*0014*/ 	.word	0x00000000


	//----- nvinfo : EIATTR_FRAME_SIZE
	.align		4
.L_3:
        /*0018*/ 	.byte	0x04, 0x11
        /*001a*/ 	.short	(.L_5 - .L_4)
	.align		4
.L_4:
        /*001c*/ 	.word	index@(_Z20initializeStrategiesP8Strategy)
        /*0020*/ 	.word	0x00000000


	//----- nvinfo : EIATTR_REGCOUNT
	.align		4
.L_5:
        /*0024*/ 	.byte	0x04, 0x2f
        /*0026*/ 	.short	(.L_7 - .L_6)
	.align		4
.L_6:
        /*0028*/ 	.word	index@(_Z18backtestStrategiesP8StrategyP4Tick)
        /*002c*/ 	.word	0x00000018


	//----- nvinfo : EIATTR_FRAME_SIZE
	.align		4
.L_7:
        /*0030*/ 	.byte	0x04, 0x11
        /*0032*/ 	.short	(.L_9 - .L_8)
	.align		4
.L_8:
        /*0034*/ 	.word	index@($_Z18backtestStrategiesP8StrategyP4Tick$_Z8backtestP8StrategyP4Tick)
        /*0038*/ 	.word	0x00000000


	//----- nvinfo : EIATTR_FRAME_SIZE
	.align		4
.L_9:
        /*003c*/ 	.byte	0x04, 0x11
        /*003e*/ 	.short	(.L_11 - .L_10)
	.align		4
.L_10:
        /*0040*/ 	.word	index@(_Z18backtestStrategiesP8StrategyP4Tick)
        /*0044*/ 	.word	0x00000000


	//----- nvinfo : EIATTR_MIN_STACK_SIZE
	.align		4
.L_11:
        /*0048*/ 	.byte	0x04, 0x12
        /*004a*/ 	.short	(.L_13 - .L_12)
	.align		4
.L_12:
        /*004c*/ 	.word	index@(_Z18backtestStrategiesP8StrategyP4Tick)
        /*0050*/ 	.word	0x00000000


	//----- nvinfo : EIATTR_MIN_STACK_SIZE
	.align		4
.L_13:
        /*0054*/ 	.byte	0x04, 0x12
        /*0056*/ 	.short	(.L_15 - .L_14)
	.align		4
.L_14:
        /*0058*/ 	.word	index@(_Z20initializeStrategiesP8Strategy)
        /*005c*/ 	.word	0x00000000
.L_15:


//--------------------- .nv.compat                --------------------------
	.section	.nv.compat,"",@"SHT_CUDA_COMPAT_INFO"
	.align	4
        /*0000*/ 	.byte	0x02, 0x09, 0x00, 0x00, 0x02, 0x02, 0x01, 0x00, 0x02, 0x05, 0x05, 0x00, 0x03, 0x07, 0x01, 0x01
        /*0010*/ 	.byte	0x02, 0x03, 0x00, 0x00, 0x02, 0x06, 0x01, 0x00, 0x04, 0x0b, 0x08, 0x00, 0x09, 0x00, 0x00, 0x00
        /*0020*/ 	.byte	0x00, 0x00, 0x00, 0x00


//--------------------- .nv.info._Z18backtestStrategiesP8StrategyP4Tick --------------------------
	.section	.nv.info._Z18backtestStrategiesP8StrategyP4Tick,"",@"SHT_CUDA_INFO"
	.sectionflags	@""
	.align	4


	//----- nvinfo : EIATTR_CUDA_API_VERSION
	.align		4
        /*0000*/ 	.byte	0x04, 0x37
        /*0002*/ 	.short	(.L_17 - .L_16)
.L_16:
        /*0004*/ 	.word	0x00000082


	//----- nvinfo : EIATTR_KPARAM_INFO
	.align		4
.L_17:
        /*0008*/ 	.byte	0x04, 0x17
        /*000a*/ 	.short	(.L_19 - .L_18)
.L_18:
        /*000c*/ 	.word	0x00000000
        /*0010*/ 	.short	0x0001
        /*0012*/ 	.short	0x0008
        /*0014*/ 	.byte	0x00, 0xf5, 0x21, 0x00


	//----- nvinfo : EIATTR_KPARAM_INFO
	.align		4
.L_19:
        /*0018*/ 	.byte	0x04, 0x17
        /*001a*/ 	.short	(.L_21 - .L_20)
.L_20:
        /*001c*/ 	.word	0x00000000
        /*0020*/ 	.short	0x0000
        /*0022*/ 	.short	0x0000
        /*0024*/ 	.byte	0x00, 0xf5, 0x21, 0x00


	//----- nvinfo : EIATTR_SPARSE_MMA_MASK
	.align		4
.L_21:
        /*0028*/ 	.byte	0x03, 0x50
        /*002a*/ 	.short	0x0000


	//----- nvinfo : EIATTR_MAXREG_COUNT
	.align		4
        /*002c*/ 	.byte	0x03, 0x1b
        /*002e*/ 	.short	0x00ff


	//----- nvinfo : EIATTR_MERCURY_ISA_VERSION
	.align		4
        /*0030*/ 	.byte	0x03, 0x5f
        /*0032*/ 	.short	0x0101


	//----- nvinfo : EIATTR_VRC_CTA_INIT_COUNT
	.align		4
        /*0034*/ 	.byte	0x02, 0x4a
	.zero		1
	.zero		1


	//----- nvinfo : EIATTR_EXIT_INSTR_OFFSETS
	.align		4
        /*0038*/ 	.byte	0x04, 0x1c
        /*003a*/ 	.short	(.L_23 - .L_22)


	//   ....[0]....
.L_22:
        /*003c*/ 	.word	0x00000060


	//   ....[1]....
        /*0040*/ 	.word	0x00000160


	//----- nvinfo : EIATTR_CRS_STACK_SIZE
	.align		4
.L_23:
        /*0044*/ 	.byte	0x04, 0x1e
        /*0046*/ 	.short	(.L_25 - .L_24)
.L_24:
        /*0048*/ 	.word	0x00000000


	//----- nvinfo : EIATTR_CBANK_PARAM_SIZE
	.align		4
.L_25:
        /*004c*/ 	.byte	0x03, 0x19
        /*004e*/ 	.short	0x0010


	//----- nvinfo : EIATTR_PARAM_CBANK
	.align		4
        /*0050*/ 	.byte	0x04, 0x0a
        /*0052*/ 	.short	(.L_27 - .L_26)
	.align		4
.L_26:
        /*0054*/ 	.word	index@(.nv.constant0._Z18backtestStrategiesP8StrategyP4Tick)
        /*0058*/ 	.short	0x0380
        /*005a*/ 	.short	0x0010


	//----- nvinfo : EIATTR_SW_WAR
	.align		4
.L_27:
        /*005c*/ 	.byte	0x04, 0x36
        /*005e*/ 	.short	(.L_29 - .L_28)
.L_28:
        /*0060*/ 	.word	0x00000008
.L_29:


//--------------------- .nv.info._Z20initializeStrategiesP8Strategy --------------------------
	.section	.nv.info._Z20initializeStrategiesP8Strategy,"",@"SHT_CUDA_INFO"
	.sectionflags	@""
	.align	4


	//----- nvinfo : EIATTR_CUDA_API_VERSION
	.align		4
        /*0000*/ 	.byte	0x04, 0x37
        /*0002*/ 	.short	(.L_31 - .L_30)
.L_30:
        /*0004*/ 	.word	0x00000082


	//----- nvinfo : EIATTR_KPARAM_INFO
	.align		4
.L_31:
        /*0008*/ 	.byte	0x04, 0x17
        /*000a*/ 	.short	(.L_33 - .L_32)
.L_32:
        /*000c*/ 	.word	0x00000000
        /*0010*/ 	.short	0x0000
        /*0012*/ 	.short	0x0000
        /*0014*/ 	.byte	0x00, 0xf5, 0x21, 0x00


	//----- nvinfo : EIATTR_SPARSE_MMA_MASK
	.align		4
.L_33:
        /*0018*/ 	.byte	0x03, 0x50
        /*001a*/ 	.short	0x0000


	//----- nvinfo : EIATTR_MAXREG_COUNT
	.align		4
        /*001c*/ 	.byte	0x03, 0x1b
        /*001e*/ 	.short	0x00ff


	//----- nvinfo : EIATTR_MERCURY_ISA_VERSION
	.align		4
        /*0020*/ 	.byte	0x03, 0x5f
        /*0022*/ 	.short	0x0101


	//----- nvinfo : EIATTR_VRC_CTA_INIT_COUNT
	.align		4
        /*0024*/ 	.byte	0x02, 0x4a
	.zero		1
	.zero		1


	//----- nvinfo : EIATTR_EXIT_INSTR_OFFSETS
	.align		4
        /*0028*/ 	.byte	0x04, 0x1c
        /*002a*/ 	.short	(.L_35 - .L_34)


	//   ....[0]....
.L_34:
        /*002c*/ 	.word	0x00000060


	//   ....[1]....
        /*0030*/ 	.word	0x00000100


	//----- nvinfo : EIATTR_CBANK_PARAM_SIZE
	.align		4
.L_35:
        /*0034*/ 	.byte	0x03, 0x19
        /*0036*/ 	.short	0x0008


	//----- nvinfo : EIATTR_PARAM_CBANK
	.align		4
        /*0038*/ 	.byte	0x04, 0x0a
        /*003a*/ 	.short	(.L_37 - .L_36)
	.align		4
.L_36:
        /*003c*/ 	.word	index@(.nv.constant0._Z20initializeStrategiesP8Strategy)
        /*0040*/ 	.short	0x0380
        /*0042*/ 	.short	0x0008


	//----- nvinfo : EIATTR_SW_WAR
	.align		4
.L_37:
        /*0044*/ 	.byte	0x04, 0x36
        /*0046*/ 	.short	(.L_39 - .L_38)
.L_38:
        /*0048*/ 	.word	0x00000008
.L_39:


//--------------------- .nv.callgraph             --------------------------
	.section	.nv.callgraph,"",@"SHT_CUDA_CALLGRAPH"
	.align	4
	.sectionentsize	8
	.align		4
        /*0000*/ 	.word	0x00000000
	.align		4
        /*0004*/ 	.word	0xffffffff
	.align		4
        /*0008*/ 	.word	0x00000000
	.align		4
        /*000c*/ 	.word	0xfffffffe
	.align		4
        /*0010*/ 	.word	0x00000000
	.align		4
        /*0014*/ 	.word	0xfffffffd
	.align		4
        /*0018*/ 	.word	0x00000000
	.align		4
        /*001c*/ 	.word	0xfffffffc


//--------------------- .nv.constant2._Z18backtestStrategiesP8StrategyP4Tick --------------------------
	.section	.nv.constant2._Z18backtestStrategiesP8StrategyP4Tick,"a",@progbits
	.sectionflags	@""
	.align	4
.nv.constant2._Z18backtestStrategiesP8StrategyP4Tick:
        /*0000*/ 	.byte	0x01, 0x00, 0x00, 0x00, 0x00, 0x00, 0x00, 0x00, 0x70, 0x01, 0x00, 0x00, 0x00, 0x00, 0x00, 0x00


//--------------------- .nv.constant2._Z20initializeStrategiesP8Strategy --------------------------
	.section	.nv.constant2._Z20initializeStrategiesP8Strategy,"a",@progbits
	.sectionflags	@""
	.align	4
.nv.constant2._Z20initializeStrategiesP8Strategy:
        /*0000*/ 	.byte	0x01, 0x00, 0x00, 0x00, 0x00, 0x00, 0x00, 0x00, 0x10, 0x01, 0x00, 0x00, 0x00, 0x00, 0x00, 0x00


//--------------------- .text._Z18backtestStrategiesP8StrategyP4Tick --------------------------
	.section	.text._Z18backtestStrategiesP8StrategyP4Tick,"ax",@progbits
	.align	128
        .global         _Z18backtestStrategiesP8StrategyP4Tick
        .type           _Z18backtestStrategiesP8StrategyP4Tick,@function
        .size           _Z18backtestStrategiesP8StrategyP4Tick,(.L_x_3 - _Z18backtestStrategiesP8StrategyP4Tick)
        .other          _Z18backtestStrategiesP8StrategyP4Tick,@"STO_CUDA_ENTRY STV_DEFAULT"
_Z18backtestStrategiesP8StrategyP4Tick:
.text._Z18backtestStrategiesP8StrategyP4Tick:
[----:B------:R-:W-:Y:S01]  /*0000*/  LDC R1, c[0x0][0x37c] ;  /* 0x0000df00ff017b82 */ /* 0x000fe20000000800 */
[----:B------:R-:W0:Y:S07]  /*0010*/  S2R R0, SR_TID.X ;  /* 0x0000000000007919 */ /* 0x000e2e0000002100 */
[----:B------:R-:W0:Y:S08]  /*0020*/  S2UR UR4, SR_CTAID.X ;  /* 0x00000000000479c3 */ /* 0x000e300000002500 */
[----:B------:R-:W0:Y:S02]  /*0030*/  LDC R5, c[0x0][0x360] ;  /* 0x0000d800ff057b82 */ /* 0x000e240000000800 */
[----:B0-----:R-:W-:-:S05]  /*0040*/  IMAD R5, R5, UR4, R0 ;  /* 0x0000000405057c24 */ /* 0x001fca000f8e0200 */
[----:B------:R-:W-:-:S13]  /*0050*/  ISETP.GT.AND P0, PT, R5, 0x3d08f, PT ;  /* 0x0003d08f0500780c */ /* 0x000fda0003f04270 */
[----:B------:R-:W-:Y:S05]  /*0060*/  @P0 EXIT ;  /* 0x000000000000094d */ /* 0x000fea0003800000 */
[----:B------:R-:W0:Y:S01]  /*0070*/  LDC.64 R2, c[0x0][0x380] ;  /* 0x0000e000ff027b82 */ /* 0x000e220000000a00 */
[----:B------:R-:W1:Y:S01]  /*0080*/  LDCU.64 UR4, c[0x0][0x358] ;  /* 0x00006b00ff0477ac */ /* 0x000e620008000a00 */
[----:B0-----:R-:W-:-:S05]  /*0090*/  IMAD.WIDE R2, R5, 0x10, R2 ;  /* 0x0000001005027825 */ /* 0x001fca00078e0202 */
[----:B-1----:R-:W2:Y:S01]  /*00a0*/  LDG.E R0, desc[UR4][R2.64+0x8] ;  /* 0x0000080402007981 */ /* 0x002ea2000c1e1900 */
[----:B------:R-:W0:Y:S01]  /*00b0*/  LDCU.64 UR4, c[0x0][0x388] ;  /* 0x00007100ff0477ac */ /* 0x000e220008000a00 */
[----:B------:R-:W-:Y:S02]  /*00c0*/  MOV R4, R2 ;  /* 0x0000000200047202 */ /* 0x000fe40000000f00 */
[----:B------:R-:W-:Y:S01]  /*00d0*/  MOV R5, R3 ;  /* 0x0000000300057202 */ /* 0x000fe20000000f00 */
[----:B0-----:R-:W-:Y:S01]  /*00e0*/  IMAD.U32 R6, RZ, RZ, UR4 ;  /* 0x00000004ff067e24 */ /* 0x001fe2000f8e00ff */
[----:B------:R-:W-:Y:S01]  /*00f0*/  MOV R7, UR5 ;  /* 0x0000000500077c02 */ /* 0x000fe20008000f00 */
[----:B--2---:R0:W1:Y:S01]  /*0100*/  LDC.64 R8, c[0x2][R0] ;  /* 0x0080000000087b82 */ /* 0x0040620000000a00 */
[----:B------:R-:W-:Y:S01]  /*0110*/  BSSY.RECONVERGENT B6, `(.L_x_0) ;  /* 0x0000004000067945 */ /* 0x000fe20003800200 */
[----:B------:R-:W-:Y:S01]  /*0120*/  MOV R20, 0x150 ;  /* 0x0000015000147802 */ /* 0x000fe20000000f00 */
[----:B------:R-:W-:-:S07]  /*0130*/  IMAD.MOV.U32 R21, RZ, RZ, 0x0 ;  /* 0x00000000ff157424 */ /* 0x000fce00078e00ff */
[----:B01----:R-:W-:Y:S05]  /*0140*/  CALL.REL.NOINC R8 `(_Z18backtestStrategiesP8StrategyP4Tick) ;  /* 0xfffffffc08ac7344 */ /* 0x003fea0003c3ffff */
[----:B------:R-:W-:Y:S05]  /*0150*/  BSYNC.RECONVERGENT B6 ;  /* 0x0000000000067941 */ /* 0x000fea0003800200 */
.L_x_0:
[----:B------:R-:W-:Y:S05]  /*0160*/  EXIT ;  /* 0x000000000000794d */ /* 0x000fea0003800000 */
        .type           $_Z18backtestStrategiesP8StrategyP4Tick$_Z8backtestP8StrategyP4Tick,@function
        .size           $_Z18backtestStrategiesP8StrategyP4Tick$_Z8backtestP8StrategyP4Tick,(.L_x_3 - $_Z18backtestStrategiesP8StrategyP4Tick$_Z8backtestP8StrategyP4Tick)
$_Z18backtestStrategiesP8StrategyP4Tick$_Z8backtestP8StrategyP4Tick:
[----:B------:R-:W-:Y:S05]  /*0170*/  RET.REL.NODEC R20 `(_Z18backtestStrategiesP8StrategyP4Tick) ;  /* 0xfffffffc14a07950 */ /* 0x000fea0003c3ffff */
.L_x_1:
[----:B------:R-:W-:-:S00]  /*0180*/  BRA `(.L_x_1) ;  /* 0xfffffffc00fc7947 */ /* 0x000fc0000383ffff */
[----:B------:R-:W-:-:S00]  /*0190*/  NOP ;  /* 0x0000000000007918 */ /* 0x000fc00000000000 */
        /* <DEDUP_REMOVED lines=14> */
.L_x_3:


//--------------------- .text._Z20initializeStrategiesP8Strategy --------------------------
	.section	.text._Z20initializeStrategiesP8Strategy,"ax",@progbits
	.align	128
        .global         _Z20initializeStrategiesP8Strategy
        .type           _Z20initializeStrategiesP8Strategy,@function
        .size           _Z20initializeStrategiesP8Strategy,(.L_x_4 - _Z20initializeStrategiesP8Strategy)
        .other          _Z20initializeStrategiesP8Strategy,@"STO_CUDA_ENTRY STV_DEFAULT"
_Z20initializeStrategiesP8Strategy:
.text._Z20initializeStrategiesP8Strategy:
        /* <DEDUP_REMOVED lines=8> */
[----:B------:R-:W-:Y:S01]  /*0080*/  IADD3 R2, PT, PT, R7, 0x2710, RZ ;  /* 0x0000271007027810 */ /* 0x000fe20007ffe0ff */
[----:B------:R-:W1:Y:S01]  /*0090*/  LDCU.64 UR4, c[0x0][0x358] ;  /* 0x00006b00ff0477ac */ /* 0x000e620008000a00 */
[----:B------:R-:W-:-:S04]  /*00a0*/  HFMA2 R6, -RZ, RZ, 0, 4.76837158203125e-07 ;  /* 0x00000008ff067431 */ /* 0x000fc800000001ff */
[----:B------:R-:W1:Y:S01]  /*00b0*/  I2F.F64 R2, R2 ;  /* 0x0000000200027312 */ /* 0x000e620000201c00 */
[----:B0-----:R-:W-:Y:S01]  /*00c0*/  IMAD.WIDE R4, R7, 0x10, R4 ;  /* 0x0000001007047825 */ /* 0x001fe200078e0204 */
[----:B------:R-:W-:-:S04]  /*00d0*/  MOV R7, 0x0 ;  /* 0x0000000000077802 */ /* 0x000fc80000000f00 */
[----:B-1----:R-:W-:Y:S04]  /*00e0*/  STG.E.64 desc[UR4][R4.64], R2 ;  /* 0x0000000204007986 */ /* 0x002fe8000c101b04 */
[----:B------:R-:W-:Y:S01]  /*00f0*/  STG.E.64 desc[UR4][R4.64+0x8], R6 ;  /* 0x0000080604007986 */ /* 0x000fe2000c101b04 */
[----:B------:R-:W-:Y:S05]  /*0100*/  EXIT ;  /* 0x000000000000794d */ /* 0x000fea0003800000 */
        .type           $_Z20initializeStrategiesP8Strategy$_Z8backtestP8StrategyP4Tick,@function
        .size           $_Z20initializeStrategiesP8Strategy$_Z8backtestP8StrategyP4Tick,(.L_x_4 - $_Z20initializeStrategiesP8Strategy$_Z8backtestP8StrategyP4Tick)
$_Z20initializeStrategiesP8Strategy$_Z8backtestP8StrategyP4Tick:
[----:B------:R-:W-:Y:S05]  /*0110*/  RET.REL.NODEC R20 `(_Z20initializeStrategiesP8Strategy) ;  /* 0xfffffffc14b87950 */ /* 0x000fea0003c3ffff */
.L_x_2:
        /* <DEDUP_REMOVED lines=14> */
.L_x_4:


//--------------------- .nv.shared.reserved.0     --------------------------
	.section	.nv.shared.reserved.0,"aw",@nobits
	.weak		__nv_reservedSMEM_offset_0_alias
	.size		__nv_reservedSMEM_offset_0_alias, 0, 64
	.other		__nv_reservedSMEM_offset_0_alias,@"STO_CUDA_RESERVED_SHARED STV_DEFAULT"
__nv_reservedSMEM_offset_0_alias:
	.zero		0
	.zero		64


//--------------------- .nv.constant0._Z18backtestStrategiesP8StrategyP4Tick --------------------------
	.section	.nv.constant0._Z18backtestStrategiesP8StrategyP4Tick,"a",@progbits
	.sectionflags	@""
	.align	4
.nv.constant0._Z18backtestStrategiesP8StrategyP4Tick:
	.zero		912


//--------------------- .nv.constant0._Z20initializeStrategiesP8Strategy --------------------------
	.section	.nv.constant0._Z20initializeStrategiesP8Strategy,"a",@progbits
	.sectionflags	@""
	.align	4
.nv.constant0._Z20initializeStrategiesP8Strategy:
	.zero		904


//--------------------- SYMBOLS --------------------------

	.type		.nv.reservedSmem.offset0,@object
	.size		.nv.reservedSmem.offset0,0x4
